//
// Generated by NVIDIA NVVM Compiler
//
// Compiler Build ID: CL-36424714
// Cuda compilation tools, release 13.0, V13.0.88
// Based on NVVM 20.0.0
//

.version 9.0
.target sm_100
.address_size 64

	// .globl	_Z12mat_SUB_cudaPfS_S_ii

.visible .entry _Z12mat_SUB_cudaPfS_S_ii(
	.param .u64 .ptr .align 1 _Z12mat_SUB_cudaPfS_S_ii_param_0,
	.param .u64 .ptr .align 1 _Z12mat_SUB_cudaPfS_S_ii_param_1,
	.param .u64 .ptr .align 1 _Z12mat_SUB_cudaPfS_S_ii_param_2,
	.param .u32 _Z12mat_SUB_cudaPfS_S_ii_param_3,
	.param .u32 _Z12mat_SUB_cudaPfS_S_ii_param_4
)
{
	.reg .pred 	%p<4>;
	.reg .b32 	%r<12>;
	.reg .b32 	%f<4>;
	.reg .b64 	%rd<11>;

	ld.param.u64 	%rd1, [_Z12mat_SUB_cudaPfS_S_ii_param_0];
	ld.param.u64 	%rd2, [_Z12mat_SUB_cudaPfS_S_ii_param_1];
	ld.param.u64 	%rd3, [_Z12mat_SUB_cudaPfS_S_ii_param_2];
	ld.param.u32 	%r4, [_Z12mat_SUB_cudaPfS_S_ii_param_3];
	ld.param.u32 	%r3, [_Z12mat_SUB_cudaPfS_S_ii_param_4];
	mov.u32 	%r5, %ctaid.y;
	mov.u32 	%r6, %ntid.y;
	mov.u32 	%r7, %tid.y;
	mad.lo.s32 	%r1, %r5, %r6, %r7;
	mov.u32 	%r8, %ctaid.x;
	mov.u32 	%r9, %ntid.x;
	mov.u32 	%r10, %tid.x;
	mad.lo.s32 	%r2, %r8, %r9, %r10;
	setp.ge.s32 	%p1, %r1, %r4;
	setp.ge.s32 	%p2, %r2, %r3;
	or.pred  	%p3, %p1, %p2;
	@%p3 bra 	$L__BB0_2;
	cvta.to.global.u64 	%rd4, %rd1;
	cvta.to.global.u64 	%rd5, %rd2;
	cvta.to.global.u64 	%rd6, %rd3;
	mad.lo.s32 	%r11, %r3, %r1, %r2;
	mul.wide.s32 	%rd7, %r11, 4;
	add.s64 	%rd8, %rd4, %rd7;
	ld.global.f32 	%f1, [%rd8];
	add.s64 	%rd9, %rd5, %rd7;
	ld.global.f32 	%f2, [%rd9];
	sub.f32 	%f3, %f1, %f2;
	add.s64 	%rd10, %rd6, %rd7;
	st.global.f32 	[%rd10], %f3;
$L__BB0_2:
	ret;

}


// ===== COMPILED SASS (sm_100) =====

	.target	sm_100

	.elftype	@"ET_EXEC"


//--------------------- .note.nv.tkinfo           --------------------------
	.section	.note.nv.tkinfo,"",@"SHT_NOTE"
	.sectionflags	@"SHF_NOTE_NV_TKINFO"
	.tkinfo
        /*0018*/ 	.word	0x00000002
        /*0030*/ 	.string	""
        /*0030*/ 	.string	"ptxas"
        /*0030*/ 	.string	"Cuda compilation tools, release 13.0, V13.0.88"
        /*0030*/ 	.string	"Build cuda_13.0.r13.0/compiler.36424714_0"
        /*0030*/ 	.string	"-arch sm_100 -m 64 "



//--------------------- .note.nv.cuinfo           --------------------------
	.section	.note.nv.cuinfo,"",@"SHT_NOTE"
	.sectionflags	@"SHF_NOTE_NV_CUINFO"
        /*0018*/ 	.short	0x0002
        /*001a*/ 	.short	0x0064
        /*001c*/ 	.short	0x0082
	.zero		2


//--------------------- .nv.info                  --------------------------
	.section	.nv.info,"",@"SHT_CUDA_INFO"
	.align	4


	//----- nvinfo : EIATTR_REGCOUNT
	.align		4
        /*0000*/ 	.byte	0x04, 0x2f
        /*0002*/ 	.short	(.L_1 - .L_0)
	.align		4
.L_0:
        /*0004*/ 	.word	index@(_Z12mat_SUB_cudaPfS_S_ii)
        /*0008*/ 	.word	0x0000000c


	//----- nvinfo : EIATTR_FRAME_SIZE
	.align		4
.L_1:
        /*000c*/ 	.byte	0x04, 0x11
        /*000e*/ 	.short	(.L_3 - .L_2)
	.align		4
.L_2:
        /*0010*/ 	.word	index@(_Z12mat_SUB_cudaPfS_S_ii)
        /*0014*/ 	.word	0x00000000


	//----- nvinfo : EIATTR_MIN_STACK_SIZE
	.align		4
.L_3:
        /*0018*/ 	.byte	0x04, 0x12
        /*001a*/ 	.short	(.L_5 - .L_4)
	.align		4
.L_4:
        /*001c*/ 	.word	index@(_Z12mat_SUB_cudaPfS_S_ii)
        /*0020*/ 	.word	0x00000000
.L_5:


//--------------------- .nv.compat                --------------------------
	.section	.nv.compat,"",@"SHT_CUDA_COMPAT_INFO"
	.align	4
        /*0000*/ 	.byte	0x02, 0x09, 0x00, 0x00, 0x02, 0x02, 0x01, 0x00, 0x02, 0x05, 0x05, 0x00, 0x03, 0x07, 0x01, 0x01
        /*0010*/ 	.byte	0x02, 0x03, 0x00, 0x00, 0x02, 0x06, 0x01, 0x00, 0x04, 0x0b, 0x08, 0x00, 0x09, 0x00, 0x00, 0x00
        /*0020*/ 	.byte	0x00, 0x00, 0x00, 0x00


//--------------------- .nv.info._Z12mat_SUB_cudaPfS_S_ii --------------------------
	.section	.nv.info._Z12mat_SUB_cudaPfS_S_ii,"",@"SHT_CUDA_INFO"
	.sectionflags	@""
	.align	4


	//----- nvinfo : EIATTR_CUDA_API_VERSION
	.align		4
        /*0000*/ 	.byte	0x04, 0x37
        /*0002*/ 	.short	(.L_7 - .L_6)
.L_6:
        /*0004*/ 	.word	0x00000082


	//----- nvinfo : EIATTR_KPARAM_INFO
	.align		4
.L_7:
        /*0008*/ 	.byte	0x04, 0x17
        /*000a*/ 	.short	(.L_9 - .L_8)
.L_8:
        /*000c*/ 	.word	0x00000000
        /*0010*/ 	.short	0x0004
        /*0012*/ 	.short	0x001c
        /*0014*/ 	.byte	0x00, 0xf0, 0x11, 0x00


	//----- nvinfo : EIATTR_KPARAM_INFO
	.align		4
.L_9:
        /*0018*/ 	.byte	0x04, 0x17
        /*001a*/ 	.short	(.L_11 - .L_10)
.L_10:
        /*001c*/ 	.word	0x00000000
        /*0020*/ 	.short	0x0003
        /*0022*/ 	.short	0x0018
        /*0024*/ 	.byte	0x00, 0xf0, 0x11, 0x00


	//----- nvinfo : EIATTR_KPARAM_INFO
	.align		4
.L_11:
        /*0028*/ 	.byte	0x04, 0x17
        /*002a*/ 	.short	(.L_13 - .L_12)
.L_12:
        /*002c*/ 	.word	0x00000000
        /*0030*/ 	.short	0x0002
        /*0032*/ 	.short	0x0010
        /*0034*/ 	.byte	0x00, 0xf5, 0x21, 0x00


	//----- nvinfo : EIATTR_KPARAM_INFO
	.align		4
.L_13:
        /*0038*/ 	.byte	0x04, 0x17
        /*003a*/ 	.short	(.L_15 - .L_14)
.L_14:
        /*003c*/ 	.word	0x00000000
        /*0040*/ 	.short	0x0001
        /*0042*/ 	.short	0x0008
        /*0044*/ 	.byte	0x00, 0xf5, 0x21, 0x00


	//----- nvinfo : EIATTR_KPARAM_INFO
	.align		4
.L_15:
        /*0048*/ 	.byte	0x04, 0x17
        /*004a*/ 	.short	(.L_17 - .L_16)
.L_16:
        /*004c*/ 	.word	0x00000000
        /*0050*/ 	.short	0x0000
        /*0052*/ 	.short	0x0000
        /*0054*/ 	.byte	0x00, 0xf5, 0x21, 0x00


	//----- nvinfo : EIATTR_SPARSE_MMA_MASK
	.align		4
.L_17:
        /*0058*/ 	.byte	0x03, 0x50
        /*005a*/ 	.short	0x0000


	//----- nvinfo : EIATTR_MAXREG_COUNT
	.align		4
        /*005c*/ 	.byte	0x03, 0x1b
        /*005e*/ 	.short	0x00ff


	//----- nvinfo : EIATTR_MERCURY_ISA_VERSION
	.align		4
        /*0060*/ 	.byte	0x03, 0x5f
        /*0062*/ 	.short	0x0101


	//----- nvinfo : EIATTR_VRC_CTA_INIT_COUNT
	.align		4
        /*0064*/ 	.byte	0x02, 0x4a
	.zero		1
	.zero		1


	//----- nvinfo : EIATTR_EXIT_INSTR_OFFSETS
	.align		4
        /*0068*/ 	.byte	0x04, 0x1c
        /*006a*/ 	.short	(.L_19 - .L_18)


	//   ....[0]....
.L_18:
        /*006c*/ 	.word	0x000000c0


	//   ....[1]....
        /*0070*/ 	.word	0x00000190


	//----- nvinfo : EIATTR_CBANK_PARAM_SIZE
	.align		4
.L_19:
        /*0074*/ 	.byte	0x03, 0x19
        /*0076*/ 	.short	0x0020


	//----- nvinfo : EIATTR_PARAM_CBANK
	.align		4
        /*0078*/ 	.byte	0x04, 0x0a
        /*007a*/ 	.short	(.L_21 - .L_20)
	.align		4
.L_20:
        /*007c*/ 	.word	index@(.nv.constant0._Z12mat_SUB_cudaPfS_S_ii)
        /*0080*/ 	.short	0x0380
        /*0082*/ 	.short	0x0020


	//----- nvinfo : EIATTR_SW_WAR
	.align		4
.L_21:
        /*0084*/ 	.byte	0x04, 0x36
        /*0086*/ 	.short	(.L_23 - .L_22)
.L_22:
        /*0088*/ 	.word	0x00000008
.L_23:


//--------------------- .nv.callgraph             --------------------------
	.section	.nv.callgraph,"",@"SHT_CUDA_CALLGRAPH"
	.align	4
	.sectionentsize	8
	.align		4
        /*0000*/ 	.word	0x00000000
	.align		4
        /*0004*/ 	.word	0xffffffff
	.align		4
        /*0008*/ 	.word	0x00000000
	.align		4
        /*000c*/ 	.word	0xfffffffe
	.align		4
        /*0010*/ 	.word	0x00000000
	.align		4
        /*0014*/ 	.word	0xfffffffd
	.align		4
        /*0018*/ 	.word	0x00000000
	.align		4
        /*001c*/ 	.word	0xfffffffc


//--------------------- .text._Z12mat_SUB_cudaPfS_S_ii --------------------------
	.section	.text._Z12mat_SUB_cudaPfS_S_ii,"ax",@progbits
	.align	128
        .global         _Z12mat_SUB_cudaPfS_S_ii
        .type           _Z12mat_SUB_cudaPfS_S_ii,@function
        .size           _Z12mat_SUB_cudaPfS_S_ii,(.L_x_1 - _Z12mat_SUB_cudaPfS_S_ii)
        .other          _Z12mat_SUB_cudaPfS_S_ii,@"STO_CUDA_ENTRY STV_DEFAULT"
_Z12mat_SUB_cudaPfS_S_ii:
.text._Z12mat_SUB_cudaPfS_S_ii:
[----:B------:R-:W-:Y:S01]  /*0000*/  LDC R1, c[0x0][0x37c] ;  /* 0x0000df00ff017b82 */ /* 0x000fe20000000800 */
[----:B------:R-:W0:Y:S07]  /*0010*/  S2R R2, SR_TID.X ;  /* 0x0000000000027919 */ /* 0x000e2e0000002100 */
[----:B------:R-:W1:Y:S01]  /*0020*/  LDC R0, c[0x0][0x364] ;  /* 0x0000d900ff007b82 */ /* 0x000e620000000800 */
[----:B------:R-:W2:Y:S01]  /*0030*/  LDCU.64 UR6, c[0x0][0x398] ;  /* 0x00007300ff0677ac */ /* 0x000ea20008000a00 */
[----:B------:R-:W1:Y:S06]  /*0040*/  S2R R3, SR_TID.Y ;  /* 0x0000000000037919 */ /* 0x000e6c0000002200 */
[----:B------:R-:W0:Y:S08]  /*0050*/  S2UR UR5, SR_CTAID.X ;  /* 0x00000000000579c3 */ /* 0x000e300000002500 */
[----:B------:R-:W0:Y:S08]  /*0060*/  LDC R7, c[0x0][0x360] ;  /* 0x0000d800ff077b82 */ /* 0x000e300000000800 */
[----:B------:R-:W1:Y:S01]  /*0070*/  S2UR UR4, SR_CTAID.Y ;  /* 0x00000000000479c3 */ /* 0x000e620000002600 */
[----:B0-----:R-:W-:-:S05]  /*0080*/  IMAD R7, R7, UR5, R2 ;  /* 0x0000000507077c24 */ /* 0x001fca000f8e0202 */
[----:B--2---:R-:W-:Y:S01]  /*0090*/  ISETP.GE.AND P0, PT, R7, UR7, PT ;  /* 0x0000000707007c0c */ /* 0x004fe2000bf06270 */
[----:B-1----:R-:W-:-:S05]  /*00a0*/  IMAD R0, R0, UR4, R3 ;  /* 0x0000000400007c24 */ /* 0x002fca000f8e0203 */
[----:B------:R-:W-:-:S13]  /*00b0*/  ISETP.GE.OR P0, PT, R0, UR6, P0 ;  /* 0x0000000600007c0c */ /* 0x000fda0008706670 */
[----:B------:R-:W-:Y:S05]  /*00c0*/  @P0 EXIT ;  /* 0x000000000000094d */ /* 0x000fea0003800000 */
[----:B------:R-:W0:Y:S01]  /*00d0*/  LDC.64 R2, c[0x0][0x380] ;  /* 0x0000e000ff027b82 */ /* 0x000e220000000a00 */
[----:B------:R-:W1:Y:S01]  /*00e0*/  LDCU.64 UR4, c[0x0][0x358] ;  /* 0x00006b00ff0477ac */ /* 0x000e620008000a00 */
[----:B------:R-:W-:-:S06]  /*00f0*/  IMAD R9, R0, UR7, R7 ;  /* 0x0000000700097c24 */ /* 0x000fcc000f8e0207 */
[----:B------:R-:W2:Y:S08]  /*0100*/  LDC.64 R4, c[0x0][0x388] ;  /* 0x0000e200ff047b82 */ /* 0x000eb00000000a00 */
[----:B------:R-:W3:Y:S01]  /*0110*/  LDC.64 R6, c[0x0][0x390] ;  /* 0x0000e400ff067b82 */ /* 0x000ee20000000a00 */
[----:B0-----:R-:W-:-:S06]  /*0120*/  IMAD.WIDE R2, R9, 0x4, R2 ;  /* 0x0000000409027825 */ /* 0x001fcc00078e0202 */
[----:B-1----:R-:W4:Y:S01]  /*0130*/  LDG.E R2, desc[UR4][R2.64] ;  /* 0x0000000402027981 */ /* 0x002f22000c1e1900 */
[----:B--2---:R-:W-:-:S06]  /*0140*/  IMAD.WIDE R4, R9, 0x4, R4 ;  /* 0x0000000409047825 */ /* 0x004fcc00078e0204 */
[----:B------:R-:W4:Y:S01]  /*0150*/  LDG.E R5, desc[UR4][R4.64] ;  /* 0x0000000404057981 */ /* 0x000f22000c1e1900 */
[----:B---3--:R-:W-:-:S04]  /*0160*/  IMAD.WIDE R6, R9, 0x4, R6 ;  /* 0x0000000409067825 */ /* 0x008fc800078e0206 */
[----:B----4-:R-:W-:-:S05]  /*0170*/  FADD R9, R2, -R5 ;  /* 0x8000000502097221 */ /* 0x010fca0000000000 */
[----:B------:R-:W-:Y:S01]  /*0180*/  STG.E desc[UR4][R6.64], R9 ;  /* 0x0000000906007986 */ /* 0x000fe2000c101904 */
[----:B------:R-:W-:Y:S05]  /*0190*/  EXIT ;  /* 0x000000000000794d */ /* 0x000fea0003800000 */
.L_x_0:
[----:B------:R-:W-:-:S00]  /*01a0*/  BRA `(.L_x_0) ;  /* 0xfffffffc00fc7947 */ /* 0x000fc0000383ffff */
[----:B------:R-:W-:-:S00]  /*01b0*/  NOP ;  /* 0x0000000000007918 */ /* 0x000fc00000000000 */
        /* <DEDUP_REMOVED lines=12> */
.L_x_1:


//--------------------- .nv.shared.reserved.0     --------------------------
	.section	.nv.shared.reserved.0,"aw",@nobits
	.weak		__nv_reservedSMEM_offset_0_alias
	.size		__nv_reservedSMEM_offset_0_alias, 0, 64
	.other		__nv_reservedSMEM_offset_0_alias,@"STO_CUDA_RESERVED_SHARED STV_DEFAULT"
__nv_reservedSMEM_offset_0_alias:
	.zero		0
	.zero		64


//--------------------- .nv.constant0._Z12mat_SUB_cudaPfS_S_ii --------------------------
	.section	.nv.constant0._Z12mat_SUB_cudaPfS_S_ii,"a",@progbits
	.sectionflags	@""
	.align	4
.nv.constant0._Z12mat_SUB_cudaPfS_S_ii:
	.zero		928


//--------------------- SYMBOLS --------------------------

	.type		.nv.reservedSmem.offset0,@object
	.size		.nv.reservedSmem.offset0,0x4
